//
// Generated by NVIDIA NVVM Compiler
//
// Compiler Build ID: CL-36424714
// Cuda compilation tools, release 13.0, V13.0.88
// Based on NVVM 20.0.0
//

.version 9.0
.target sm_100
.address_size 64

	// .globl	_Z6reducePmS_j
// _ZZ6reducePmS_jE6shared has been demoted

.visible .entry _Z6reducePmS_j(
	.param .u64 .ptr .align 1 _Z6reducePmS_j_param_0,
	.param .u64 .ptr .align 1 _Z6reducePmS_j_param_1,
	.param .u32 _Z6reducePmS_j_param_2
)
{
	.reg .pred 	%p<13>;
	.reg .b32 	%r<53>;
	.reg .b64 	%rd<10>;
	// demoted variable
	.shared .align 4 .b8 _ZZ6reducePmS_jE6shared[8192];
	ld.param.u64 	%rd2, [_Z6reducePmS_j_param_0];
	ld.param.u64 	%rd3, [_Z6reducePmS_j_param_1];
	ld.param.u32 	%r9, [_Z6reducePmS_j_param_2];
	cvta.to.global.u64 	%rd4, %rd3;
	mov.u32 	%r1, %tid.x;
	mov.u32 	%r2, %ctaid.x;
	mov.u32 	%r11, %ntid.x;
	mul.lo.s32 	%r12, %r11, %r2;
	shl.b32 	%r13, %r12, 1;
	add.s32 	%r3, %r13, %r1;
	setp.ge.u32 	%p1, %r3, %r9;
	mul.wide.s32 	%rd5, %r3, 8;
	add.s64 	%rd1, %rd4, %rd5;
	mov.b32 	%r51, 0;
	@%p1 bra 	$L__BB0_2;
	ld.global.u32 	%r51, [%rd1];
$L__BB0_2:
	shl.b32 	%r15, %r1, 2;
	mov.u32 	%r16, _ZZ6reducePmS_jE6shared;
	add.s32 	%r6, %r16, %r15;
	st.shared.u32 	[%r6], %r51;
	add.s32 	%r17, %r3, 1024;
	setp.ge.u32 	%p2, %r17, %r9;
	mov.b32 	%r52, 0;
	@%p2 bra 	$L__BB0_4;
	ld.global.u32 	%r52, [%rd1+8192];
$L__BB0_4:
	st.shared.u32 	[%r6+4096], %r52;
	bar.sync 	0;
	ld.shared.u32 	%r18, [%r6];
	ld.shared.u32 	%r19, [%r6+4096];
	add.s32 	%r20, %r19, %r18;
	st.shared.u32 	[%r6], %r20;
	bar.sync 	0;
	setp.gt.u32 	%p3, %r1, 511;
	@%p3 bra 	$L__BB0_15;
	ld.shared.u32 	%r21, [%r6];
	ld.shared.u32 	%r22, [%r6+2048];
	add.s32 	%r23, %r22, %r21;
	st.shared.u32 	[%r6], %r23;
	bar.sync 	0;
	setp.gt.u32 	%p4, %r1, 255;
	@%p4 bra 	$L__BB0_15;
	ld.shared.u32 	%r24, [%r6];
	ld.shared.u32 	%r25, [%r6+1024];
	add.s32 	%r26, %r25, %r24;
	st.shared.u32 	[%r6], %r26;
	bar.sync 	0;
	setp.gt.u32 	%p5, %r1, 127;
	@%p5 bra 	$L__BB0_15;
	ld.shared.u32 	%r27, [%r6];
	ld.shared.u32 	%r28, [%r6+512];
	add.s32 	%r29, %r28, %r27;
	st.shared.u32 	[%r6], %r29;
	bar.sync 	0;
	setp.gt.u32 	%p6, %r1, 63;
	@%p6 bra 	$L__BB0_15;
	ld.shared.u32 	%r30, [%r6];
	ld.shared.u32 	%r31, [%r6+256];
	add.s32 	%r32, %r31, %r30;
	st.shared.u32 	[%r6], %r32;
	bar.sync 	0;
	setp.gt.u32 	%p7, %r1, 31;
	@%p7 bra 	$L__BB0_15;
	ld.shared.u32 	%r33, [%r6];
	ld.shared.u32 	%r34, [%r6+128];
	add.s32 	%r35, %r34, %r33;
	st.shared.u32 	[%r6], %r35;
	bar.sync 	0;
	setp.gt.u32 	%p8, %r1, 15;
	@%p8 bra 	$L__BB0_15;
	ld.shared.u32 	%r36, [%r6];
	ld.shared.u32 	%r37, [%r6+64];
	add.s32 	%r38, %r37, %r36;
	st.shared.u32 	[%r6], %r38;
	bar.sync 	0;
	setp.gt.u32 	%p9, %r1, 7;
	@%p9 bra 	$L__BB0_15;
	ld.shared.u32 	%r39, [%r6];
	ld.shared.u32 	%r40, [%r6+32];
	add.s32 	%r41, %r40, %r39;
	st.shared.u32 	[%r6], %r41;
	bar.sync 	0;
	setp.gt.u32 	%p10, %r1, 3;
	@%p10 bra 	$L__BB0_15;
	ld.shared.u32 	%r42, [%r6];
	ld.shared.u32 	%r43, [%r6+16];
	add.s32 	%r44, %r43, %r42;
	st.shared.u32 	[%r6], %r44;
	bar.sync 	0;
	setp.gt.u32 	%p11, %r1, 1;
	@%p11 bra 	$L__BB0_15;
	ld.shared.u32 	%r45, [%r6];
	ld.shared.u32 	%r46, [%r6+8];
	add.s32 	%r47, %r46, %r45;
	st.shared.u32 	[%r6], %r47;
	bar.sync 	0;
	setp.ne.s32 	%p12, %r1, 0;
	@%p12 bra 	$L__BB0_15;
	ld.shared.u32 	%r48, [%r6];
	ld.shared.u32 	%r49, [_ZZ6reducePmS_jE6shared+4];
	add.s32 	%r50, %r49, %r48;
	st.shared.u32 	[%r6], %r50;
	ld.shared.s32 	%rd6, [_ZZ6reducePmS_jE6shared];
	cvta.to.global.u64 	%rd7, %rd2;
	mul.wide.u32 	%rd8, %r2, 8;
	add.s64 	%rd9, %rd7, %rd8;
	st.global.u64 	[%rd9], %rd6;
$L__BB0_15:
	ret;

}
	// .globl	_Z13u64_sum_bytesPmj
.visible .entry _Z13u64_sum_bytesPmj(
	.param .u64 .ptr .align 1 _Z13u64_sum_bytesPmj_param_0,
	.param .u32 _Z13u64_sum_bytesPmj_param_1
)
{
	.reg .pred 	%p<2>;
	.reg .b32 	%r<6>;
	.reg .b64 	%rd<27>;

	ld.param.u64 	%rd1, [_Z13u64_sum_bytesPmj_param_0];
	ld.param.u32 	%r2, [_Z13u64_sum_bytesPmj_param_1];
	mov.u32 	%r3, %ntid.x;
	mov.u32 	%r4, %ctaid.x;
	mov.u32 	%r5, %tid.x;
	mad.lo.s32 	%r1, %r3, %r4, %r5;
	setp.gt.u32 	%p1, %r1, %r2;
	@%p1 bra 	$L__BB1_2;
	cvta.to.global.u64 	%rd2, %rd1;
	mul.wide.s32 	%rd3, %r1, 8;
	add.s64 	%rd4, %rd2, %rd3;
	ld.global.u64 	%rd5, [%rd4];
	and.b64  	%rd6, %rd5, 255;
	shr.u64 	%rd7, %rd5, 8;
	and.b64  	%rd8, %rd7, 255;
	add.s64 	%rd9, %rd6, %rd8;
	shr.u64 	%rd10, %rd5, 16;
	and.b64  	%rd11, %rd10, 255;
	add.s64 	%rd12, %rd9, %rd11;
	shr.u64 	%rd13, %rd5, 24;
	and.b64  	%rd14, %rd13, 255;
	add.s64 	%rd15, %rd12, %rd14;
	shr.u64 	%rd16, %rd5, 32;
	and.b64  	%rd17, %rd16, 255;
	add.s64 	%rd18, %rd15, %rd17;
	shr.u64 	%rd19, %rd5, 40;
	and.b64  	%rd20, %rd19, 255;
	add.s64 	%rd21, %rd18, %rd20;
	shr.u64 	%rd22, %rd5, 48;
	and.b64  	%rd23, %rd22, 255;
	add.s64 	%rd24, %rd21, %rd23;
	shr.u64 	%rd25, %rd5, 56;
	add.s64 	%rd26, %rd24, %rd25;
	st.global.u64 	[%rd4], %rd26;
$L__BB1_2:
	ret;

}


// ===== COMPILED SASS (sm_100) =====

	.target	sm_100

	.elftype	@"ET_EXEC"


//--------------------- .note.nv.tkinfo           --------------------------
	.section	.note.nv.tkinfo,"",@"SHT_NOTE"
	.sectionflags	@"SHF_NOTE_NV_TKINFO"
	.tkinfo
        /*0018*/ 	.word	0x00000002
        /*0030*/ 	.string	""
        /*0030*/ 	.string	"ptxas"
        /*0030*/ 	.string	"Cuda compilation tools, release 13.0, V13.0.88"
        /*0030*/ 	.string	"Build cuda_13.0.r13.0/compiler.36424714_0"
        /*0030*/ 	.string	"-arch sm_100 -m 64 "



//--------------------- .note.nv.cuinfo           --------------------------
	.section	.note.nv.cuinfo,"",@"SHT_NOTE"
	.sectionflags	@"SHF_NOTE_NV_CUINFO"
        /*0018*/ 	.short	0x0002
        /*001a*/ 	.short	0x0064
        /*001c*/ 	.short	0x0082
	.zero		2


//--------------------- .nv.info                  --------------------------
	.section	.nv.info,"",@"SHT_CUDA_INFO"
	.align	4


	//----- nvinfo : EIATTR_REGCOUNT
	.align		4
        /*0000*/ 	.byte	0x04, 0x2f
        /*0002*/ 	.short	(.L_1 - .L_0)
	.align		4
.L_0:
        /*0004*/ 	.word	index@(_Z6reducePmS_j)
        /*0008*/ 	.word	0x0000000d


	//----- nvinfo : EIATTR_FRAME_SIZE
	.align		4
.L_1:
        /*000c*/ 	.byte	0x04, 0x11
        /*000e*/ 	.short	(.L_3 - .L_2)
	.align		4
.L_2:
        /*0010*/ 	.word	index@(_Z6reducePmS_j)
        /*0014*/ 	.word	0x00000000


	//----- nvinfo : EIATTR_REGCOUNT
	.align		4
.L_3:
        /*0018*/ 	.byte	0x04, 0x2f
        /*001a*/ 	.short	(.L_5 - .L_4)
	.align		4
.L_4:
        /*001c*/ 	.word	index@(_Z13u64_sum_bytesPmj)
        /*0020*/ 	.word	0x0000000c


	//----- nvinfo : EIATTR_FRAME_SIZE
	.align		4
.L_5:
        /*0024*/ 	.byte	0x04, 0x11
        /*0026*/ 	.short	(.L_7 - .L_6)
	.align		4
.L_6:
        /*0028*/ 	.word	index@(_Z13u64_sum_bytesPmj)
        /*002c*/ 	.word	0x00000000


	//----- nvinfo : EIATTR_MIN_STACK_SIZE
	.align		4
.L_7:
        /*0030*/ 	.byte	0x04, 0x12
        /*0032*/ 	.short	(.L_9 - .L_8)
	.align		4
.L_8:
        /*0034*/ 	.word	index@(_Z13u64_sum_bytesPmj)
        /*0038*/ 	.word	0x00000000


	//----- nvinfo : EIATTR_MIN_STACK_SIZE
	.align		4
.L_9:
        /*003c*/ 	.byte	0x04, 0x12
        /*003e*/ 	.short	(.L_11 - .L_10)
	.align		4
.L_10:
        /*0040*/ 	.word	index@(_Z6reducePmS_j)
        /*0044*/ 	.word	0x00000000
.L_11:


//--------------------- .nv.compat                --------------------------
	.section	.nv.compat,"",@"SHT_CUDA_COMPAT_INFO"
	.align	4
        /*0000*/ 	.byte	0x02, 0x09, 0x00, 0x00, 0x02, 0x02, 0x01, 0x00, 0x02, 0x05, 0x05, 0x00, 0x03, 0x07, 0x01, 0x01
        /*0010*/ 	.byte	0x02, 0x03, 0x00, 0x00, 0x02, 0x06, 0x01, 0x00, 0x04, 0x0b, 0x08, 0x00, 0x09, 0x00, 0x00, 0x00
        /*0020*/ 	.byte	0x00, 0x00, 0x00, 0x00


//--------------------- .nv.info._Z13u64_sum_bytesPmj --------------------------
	.section	.nv.info._Z13u64_sum_bytesPmj,"",@"SHT_CUDA_INFO"
	.sectionflags	@""
	.align	4


	//----- nvinfo : EIATTR_CUDA_API_VERSION
	.align		4
        /*0000*/ 	.byte	0x04, 0x37
        /*0002*/ 	.short	(.L_13 - .L_12)
.L_12:
        /*0004*/ 	.word	0x00000082


	//----- nvinfo : EIATTR_KPARAM_INFO
	.align		4
.L_13:
        /*0008*/ 	.byte	0x04, 0x17
        /*000a*/ 	.short	(.L_15 - .L_14)
.L_14:
        /*000c*/ 	.word	0x00000000
        /*0010*/ 	.short	0x0001
        /*0012*/ 	.short	0x0008
        /*0014*/ 	.byte	0x00, 0xf0, 0x11, 0x00


	//----- nvinfo : EIATTR_KPARAM_INFO
	.align		4
.L_15:
        /*0018*/ 	.byte	0x04, 0x17
        /*001a*/ 	.short	(.L_17 - .L_16)
.L_16:
        /*001c*/ 	.word	0x00000000
        /*0020*/ 	.short	0x0000
        /*0022*/ 	.short	0x0000
        /*0024*/ 	.byte	0x00, 0xf5, 0x21, 0x00


	//----- nvinfo : EIATTR_SPARSE_MMA_MASK
	.align		4
.L_17:
        /*0028*/ 	.byte	0x03, 0x50
        /*002a*/ 	.short	0x0000


	//----- nvinfo : EIATTR_MAXREG_COUNT
	.align		4
        /*002c*/ 	.byte	0x03, 0x1b
        /*002e*/ 	.short	0x00ff


	//----- nvinfo : EIATTR_MERCURY_ISA_VERSION
	.align		4
        /*0030*/ 	.byte	0x03, 0x5f
        /*0032*/ 	.short	0x0101


	//----- nvinfo : EIATTR_VRC_CTA_INIT_COUNT
	.align		4
        /*0034*/ 	.byte	0x02, 0x4a
	.zero		1
	.zero		1


	//----- nvinfo : EIATTR_EXIT_INSTR_OFFSETS
	.align		4
        /*0038*/ 	.byte	0x04, 0x1c
        /*003a*/ 	.short	(.L_19 - .L_18)


	//   ....[0]....
.L_18:
        /*003c*/ 	.word	0x00000070


	//   ....[1]....
        /*0040*/ 	.word	0x00000210


	//----- nvinfo : EIATTR_CBANK_PARAM_SIZE
	.align		4
.L_19:
        /*0044*/ 	.byte	0x03, 0x19
        /*0046*/ 	.short	0x000c


	//----- nvinfo : EIATTR_PARAM_CBANK
	.align		4
        /*0048*/ 	.byte	0x04, 0x0a
        /*004a*/ 	.short	(.L_21 - .L_20)
	.align		4
.L_20:
        /*004c*/ 	.word	index@(.nv.constant0._Z13u64_sum_bytesPmj)
        /*0050*/ 	.short	0x0380
        /*0052*/ 	.short	0x000c


	//----- nvinfo : EIATTR_SW_WAR
	.align		4
.L_21:
        /*0054*/ 	.byte	0x04, 0x36
        /*0056*/ 	.short	(.L_23 - .L_22)
.L_22:
        /*0058*/ 	.word	0x00000008
.L_23:


//--------------------- .nv.info._Z6reducePmS_j   --------------------------
	.section	.nv.info._Z6reducePmS_j,"",@"SHT_CUDA_INFO"
	.sectionflags	@""
	.align	4


	//----- nvinfo : EIATTR_CUDA_API_VERSION
	.align		4
        /*0000*/ 	.byte	0x04, 0x37
        /*0002*/ 	.short	(.L_25 - .L_24)
.L_24:
        /*0004*/ 	.word	0x00000082


	//----- nvinfo : EIATTR_KPARAM_INFO
	.align		4
.L_25:
        /*0008*/ 	.byte	0x04, 0x17
        /*000a*/ 	.short	(.L_27 - .L_26)
.L_26:
        /*000c*/ 	.word	0x00000000
        /*0010*/ 	.short	0x0002
        /*0012*/ 	.short	0x0010
        /*0014*/ 	.byte	0x00, 0xf0, 0x11, 0x00


	//----- nvinfo : EIATTR_KPARAM_INFO
	.align		4
.L_27:
        /*0018*/ 	.byte	0x04, 0x17
        /*001a*/ 	.short	(.L_29 - .L_28)
.L_28:
        /*001c*/ 	.word	0x00000000
        /*0020*/ 	.short	0x0001
        /*0022*/ 	.short	0x0008
        /*0024*/ 	.byte	0x00, 0xf5, 0x21, 0x00


	//----- nvinfo : EIATTR_KPARAM_INFO
	.align		4
.L_29:
        /*0028*/ 	.byte	0x04, 0x17
        /*002a*/ 	.short	(.L_31 - .L_30)
.L_30:
        /*002c*/ 	.word	0x00000000
        /*0030*/ 	.short	0x0000
        /*0032*/ 	.short	0x0000
        /*0034*/ 	.byte	0x00, 0xf5, 0x21, 0x00


	//----- nvinfo : EIATTR_SPARSE_MMA_MASK
	.align		4
.L_31:
        /*0038*/ 	.byte	0x03, 0x50
        /*003a*/ 	.short	0x0000


	//----- nvinfo : EIATTR_MAXREG_COUNT
	.align		4
        /*003c*/ 	.byte	0x03, 0x1b
        /*003e*/ 	.short	0x00ff


	//----- nvinfo : EIATTR_NUM_BARRIERS
	.align		4
        /*0040*/ 	.byte	0x02, 0x4c
        /*0042*/ 	.byte	0x01
	.zero		1


	//----- nvinfo : EIATTR_MERCURY_ISA_VERSION
	.align		4
        /*0044*/ 	.byte	0x03, 0x5f
        /*0046*/ 	.short	0x0101


	//----- nvinfo : EIATTR_VRC_CTA_INIT_COUNT
	.align		4
        /*0048*/ 	.byte	0x02, 0x4a
	.zero		1
	.zero		1


	//----- nvinfo : EIATTR_EXIT_INSTR_OFFSETS
	.align		4
        /*004c*/ 	.byte	0x04, 0x1c
        /*004e*/ 	.short	(.L_33 - .L_32)


	//   ....[0]....
.L_32:
        /*0050*/ 	.word	0x000001e0


	//   ....[1]....
        /*0054*/ 	.word	0x00000250


	//   ....[2]....
        /*0058*/ 	.word	0x000002c0


	//   ....[3]....
        /*005c*/ 	.word	0x00000330


	//   ....[4]....
        /*0060*/ 	.word	0x000003a0


	//   ....[5]....
        /*0064*/ 	.word	0x00000410


	//   ....[6]....
        /*0068*/ 	.word	0x00000480


	//   ....[7]....
        /*006c*/ 	.word	0x000004f0


	//   ....[8]....
        /*0070*/ 	.word	0x00000560


	//   ....[9]....
        /*0074*/ 	.word	0x000005d0


	//   ....[10]....
        /*0078*/ 	.word	0x00000670


	//----- nvinfo : EIATTR_CBANK_PARAM_SIZE
	.align		4
.L_33:
        /*007c*/ 	.byte	0x03, 0x19
        /*007e*/ 	.short	0x0014


	//----- nvinfo : EIATTR_PARAM_CBANK
	.align		4
        /*0080*/ 	.byte	0x04, 0x0a
        /*0082*/ 	.short	(.L_35 - .L_34)
	.align		4
.L_34:
        /*0084*/ 	.word	index@(.nv.constant0._Z6reducePmS_j)
        /*0088*/ 	.short	0x0380
        /*008a*/ 	.short	0x0014


	//----- nvinfo : EIATTR_SW_WAR
	.align		4
.L_35:
        /*008c*/ 	.byte	0x04, 0x36
        /*008e*/ 	.short	(.L_37 - .L_36)
.L_36:
        /*0090*/ 	.word	0x00000008
.L_37:


//--------------------- .nv.callgraph             --------------------------
	.section	.nv.callgraph,"",@"SHT_CUDA_CALLGRAPH"
	.align	4
	.sectionentsize	8
	.align		4
        /*0000*/ 	.word	0x00000000
	.align		4
        /*0004*/ 	.word	0xffffffff
	.align		4
        /*0008*/ 	.word	0x00000000
	.align		4
        /*000c*/ 	.word	0xfffffffe
	.align		4
        /*0010*/ 	.word	0x00000000
	.align		4
        /*0014*/ 	.word	0xfffffffd
	.align		4
        /*0018*/ 	.word	0x00000000
	.align		4
        /*001c*/ 	.word	0xfffffffc


//--------------------- .text._Z13u64_sum_bytesPmj --------------------------
	.section	.text._Z13u64_sum_bytesPmj,"ax",@progbits
	.align	128
        .global         _Z13u64_sum_bytesPmj
        .type           _Z13u64_sum_bytesPmj,@function
        .size           _Z13u64_sum_bytesPmj,(.L_x_2 - _Z13u64_sum_bytesPmj)
        .other          _Z13u64_sum_bytesPmj,@"STO_CUDA_ENTRY STV_DEFAULT"
_Z13u64_sum_bytesPmj:
.text._Z13u64_sum_bytesPmj:
[----:B------:R-:W-:Y:S01]  /*0000*/  LDC R1, c[0x0][0x37c] ;  /* 0x0000df00ff017b82 */ /* 0x000fe20000000800 */
[----:B------:R-:W0:Y:S01]  /*0010*/  S2R R5, SR_CTAID.X ;  /* 0x0000000000057919 */ /* 0x000e220000002500 */
[----:B------:R-:W0:Y:S01]  /*0020*/  LDCU UR4, c[0x0][0x360] ;  /* 0x00006c00ff0477ac */ /* 0x000e220008000800 */
[----:B------:R-:W0:Y:S01]  /*0030*/  S2R R0, SR_TID.X ;  /* 0x0000000000007919 */ /* 0x000e220000002100 */
[----:B------:R-:W1:Y:S01]  /*0040*/  LDCU UR5, c[0x0][0x388] ;  /* 0x00007100ff0577ac */ /* 0x000e620008000800 */
[----:B0-----:R-:W-:-:S05]  /*0050*/  IMAD R5, R5, UR4, R0 ;  /* 0x0000000405057c24 */ /* 0x001fca000f8e0200 */
[----:B-1----:R-:W-:-:S13]  /*0060*/  ISETP.GT.U32.AND P0, PT, R5, UR5, PT ;  /* 0x0000000505007c0c */ /* 0x002fda000bf04070 */
[----:B------:R-:W-:Y:S05]  /*0070*/  @P0 EXIT ;  /* 0x000000000000094d */ /* 0x000fea0003800000 */
[----:B------:R-:W0:Y:S01]  /*0080*/  LDC.64 R2, c[0x0][0x380] ;  /* 0x0000e000ff027b82 */ /* 0x000e220000000a00 */
[----:B------:R-:W1:Y:S01]  /*0090*/  LDCU.64 UR4, c[0x0][0x358] ;  /* 0x00006b00ff0477ac */ /* 0x000e620008000a00 */
[----:B0-----:R-:W-:-:S05]  /*00a0*/  IMAD.WIDE R2, R5, 0x8, R2 ;  /* 0x0000000805027825 */ /* 0x001fca00078e0202 */
[----:B-1----:R-:W2:Y:S02]  /*00b0*/  LDG.E.64 R4, desc[UR4][R2.64] ;  /* 0x0000000402047981 */ /* 0x002ea4000c1e1b00 */
[C-C-:B--2---:R-:W-:Y:S02]  /*00c0*/  SHF.R.U64 R7, R4.reuse, 0x8, R5.reuse ;  /* 0x0000000804077819 */ /* 0x144fe40000001205 */
[C---:B------:R-:W-:Y:S02]  /*00d0*/  SHF.R.U64 R6, R4.reuse, 0x10, R5 ;  /* 0x0000001004067819 */ /* 0x040fe40000001205 */
[----:B------:R-:W-:Y:S02]  /*00e0*/  LOP3.LUT R8, R4, 0xff, RZ, 0xc0, !PT ;  /* 0x000000ff04087812 */ /* 0x000fe400078ec0ff */
[----:B------:R-:W-:Y:S02]  /*00f0*/  LOP3.LUT R7, R7, 0xff, RZ, 0xc0, !PT ;  /* 0x000000ff07077812 */ /* 0x000fe400078ec0ff */
[----:B------:R-:W-:-:S02]  /*0100*/  LOP3.LUT R6, R6, 0xff, RZ, 0xc0, !PT ;  /* 0x000000ff06067812 */ /* 0x000fc400078ec0ff */
[----:B------:R-:W-:Y:S02]  /*0110*/  SHF.R.U64 R9, R4, 0x18, R5 ;  /* 0x0000001804097819 */ /* 0x000fe40000001205 */
[----:B------:R-:W-:Y:S02]  /*0120*/  IADD3 R6, P2, P3, R6, R8, R7 ;  /* 0x0000000806067210 */ /* 0x000fe40007b5e007 */
[----:B------:R-:W-:Y:S02]  /*0130*/  LOP3.LUT R0, R5, 0xff, RZ, 0xc0, !PT ;  /* 0x000000ff05007812 */ /* 0x000fe400078ec0ff */
[--C-:B------:R-:W-:Y:S02]  /*0140*/  SHF.R.U32.HI R7, RZ, 0x8, R5.reuse ;  /* 0x00000008ff077819 */ /* 0x100fe40000011605 */
[----:B------:R-:W-:Y:S02]  /*0150*/  SHF.R.U32.HI R4, RZ, 0x10, R5 ;  /* 0x00000010ff047819 */ /* 0x000fe40000011605 */
[----:B------:R-:W-:-:S02]  /*0160*/  LOP3.LUT R9, R9, 0xff, RZ, 0xc0, !PT ;  /* 0x000000ff09097812 */ /* 0x000fc400078ec0ff */
[----:B------:R-:W-:Y:S02]  /*0170*/  LOP3.LUT R7, R7, 0xff, RZ, 0xc0, !PT ;  /* 0x000000ff07077812 */ /* 0x000fe400078ec0ff */
[----:B------:R-:W-:Y:S02]  /*0180*/  LOP3.LUT R4, R4, 0xff, RZ, 0xc0, !PT ;  /* 0x000000ff04047812 */ /* 0x000fe400078ec0ff */
[----:B------:R-:W-:Y:S02]  /*0190*/  IADD3 R0, P0, P1, R0, R6, R9 ;  /* 0x0000000600007210 */ /* 0x000fe4000791e009 */
[----:B------:R-:W-:Y:S02]  /*01a0*/  IADD3.X R6, PT, PT, RZ, RZ, RZ, P2, P3 ;  /* 0x000000ffff067210 */ /* 0x000fe400017e64ff */
[----:B------:R-:W-:Y:S02]  /*01b0*/  IADD3 R4, P2, P3, R4, R0, R7 ;  /* 0x0000000004047210 */ /* 0x000fe40007b5e007 */
[----:B------:R-:W-:-:S02]  /*01c0*/  IADD3.X R0, PT, PT, RZ, R6, RZ, P0, P1 ;  /* 0x00000006ff007210 */ /* 0x000fc400007e24ff */
[----:B------:R-:W-:Y:S02]  /*01d0*/  LEA.HI R4, P0, R5, R4, RZ, 0x8 ;  /* 0x0000000405047211 */ /* 0x000fe400078140ff */
[----:B------:R-:W-:-:S05]  /*01e0*/  IADD3.X R0, PT, PT, RZ, R0, RZ, P2, P3 ;  /* 0x00000000ff007210 */ /* 0x000fca00017e64ff */
[----:B------:R-:W-:-:S05]  /*01f0*/  IMAD.X R5, RZ, RZ, R0, P0 ;  /* 0x000000ffff057224 */ /* 0x000fca00000e0600 */
[----:B------:R-:W-:Y:S01]  /*0200*/  STG.E.64 desc[UR4][R2.64], R4 ;  /* 0x0000000402007986 */ /* 0x000fe2000c101b04 */
[----:B------:R-:W-:Y:S05]  /*0210*/  EXIT ;  /* 0x000000000000794d */ /* 0x000fea0003800000 */
.L_x_0:
[----:B------:R-:W-:-:S00]  /*0220*/  BRA `(.L_x_0) ;  /* 0xfffffffc00fc7947 */ /* 0x000fc0000383ffff */
[----:B------:R-:W-:-:S00]  /*0230*/  NOP ;  /* 0x0000000000007918 */ /* 0x000fc00000000000 */
        /* <DEDUP_REMOVED lines=12> */
.L_x_2:


//--------------------- .text._Z6reducePmS_j      --------------------------
	.section	.text._Z6reducePmS_j,"ax",@progbits
	.align	128
        .global         _Z6reducePmS_j
        .type           _Z6reducePmS_j,@function
        .size           _Z6reducePmS_j,(.L_x_3 - _Z6reducePmS_j)
        .other          _Z6reducePmS_j,@"STO_CUDA_ENTRY STV_DEFAULT"
_Z6reducePmS_j:
.text._Z6reducePmS_j:
[----:B------:R-:W-:Y:S01]  /*0000*/  LDC R1, c[0x0][0x37c] ;  /* 0x0000df00ff017b82 */ /* 0x000fe20000000800 */
[----:B------:R-:W0:Y:S01]  /*0010*/  S2R R0, SR_CTAID.X ;  /* 0x0000000000007919 */ /* 0x000e220000002500 */
[----:B------:R-:W0:Y:S06]  /*0020*/  LDCU UR4, c[0x0][0x360] ;  /* 0x00006c00ff0477ac */ /* 0x000e2c0008000800 */
[----:B------:R-:W1:Y:S01]  /*0030*/  LDC.64 R4, c[0x0][0x388] ;  /* 0x0000e200ff047b82 */ /* 0x000e620000000a00 */
[----:B------:R-:W-:Y:S01]  /*0040*/  IMAD.MOV.U32 R8, RZ, RZ, RZ ;  /* 0x000000ffff087224 */ /* 0x000fe200078e00ff */
[----:B------:R-:W2:Y:S01]  /*0050*/  S2R R2, SR_TID.X ;  /* 0x0000000000027919 */ /* 0x000ea20000002100 */
[----:B------:R-:W3:Y:S01]  /*0060*/  LDCU UR5, c[0x0][0x390] ;  /* 0x00007200ff0577ac */ /* 0x000ee20008000800 */
[----:B------:R-:W4:Y:S01]  /*0070*/  LDCU.64 UR6, c[0x0][0x358] ;  /* 0x00006b00ff0677ac */ /* 0x000f220008000a00 */
[----:B0-----:R-:W-:-:S04]  /*0080*/  IMAD R3, R0, UR4, RZ ;  /* 0x0000000400037c24 */ /* 0x001fc8000f8e02ff */
[----:B--2---:R-:W-:-:S04]  /*0090*/  IMAD R3, R3, 0x2, R2 ;  /* 0x0000000203037824 */ /* 0x004fc800078e0202 */
[C---:B------:R-:W-:Y:S01]  /*00a0*/  VIADD R6, R3.reuse, 0x400 ;  /* 0x0000040003067836 */ /* 0x040fe20000000000 */
[C---:B---3--:R-:W-:Y:S01]  /*00b0*/  ISETP.GE.U32.AND P0, PT, R3.reuse, UR5, PT ;  /* 0x0000000503007c0c */ /* 0x048fe2000bf06070 */
[----:B-1----:R-:W-:-:S03]  /*00c0*/  IMAD.WIDE R4, R3, 0x8, R4 ;  /* 0x0000000803047825 */ /* 0x002fc600078e0204 */
[----:B------:R-:W-:Y:S01]  /*00d0*/  ISETP.GE.U32.AND P1, PT, R6, UR5, PT ;  /* 0x0000000506007c0c */ /* 0x000fe2000bf26070 */
[----:B------:R-:W-:-:S08]  /*00e0*/  IMAD.MOV.U32 R6, RZ, RZ, RZ ;  /* 0x000000ffff067224 */ /* 0x000fd000078e00ff */
[----:B----4-:R-:W2:Y:S04]  /*00f0*/  @!P0 LDG.E R6, desc[UR6][R4.64] ;  /* 0x0000000604068981 */ /* 0x010ea8000c1e1900 */
[----:B------:R-:W3:Y:S01]  /*0100*/  @!P1 LDG.E R8, desc[UR6][R4.64+0x2000] ;  /* 0x0020000604089981 */ /* 0x000ee2000c1e1900 */
[----:B------:R-:W0:Y:S01]  /*0110*/  S2UR UR5, SR_CgaCtaId ;  /* 0x00000000000579c3 */ /* 0x000e220000008800 */
[----:B------:R-:W-:Y:S01]  /*0120*/  UMOV UR4, 0x400 ;  /* 0x0000040000047882 */ /* 0x000fe20000000000 */
[----:B------:R-:W-:Y:S01]  /*0130*/  ISETP.GT.U32.AND P0, PT, R2, 0x1ff, PT ;  /* 0x000001ff0200780c */ /* 0x000fe20003f04070 */
[----:B0-----:R-:W-:-:S06]  /*0140*/  ULEA UR4, UR5, UR4, 0x18 ;  /* 0x0000000405047291 */ /* 0x001fcc000f8ec0ff */
[----:B------:R-:W-:-:S05]  /*0150*/  LEA R3, R2, UR4, 0x2 ;  /* 0x0000000402037c11 */ /* 0x000fca000f8e10ff */
[----:B--2---:R-:W-:Y:S04]  /*0160*/  STS [R3], R6 ;  /* 0x0000000603007388 */ /* 0x004fe80000000800 */
[----:B---3--:R-:W-:Y:S01]  /*0170*/  STS [R3+0x1000], R8 ;  /* 0x0010000803007388 */ /* 0x008fe20000000800 */
[----:B------:R-:W-:Y:S06]  /*0180*/  BAR.SYNC.DEFER_BLOCKING 0x0 ;  /* 0x0000000000007b1d */ /* 0x000fec0000010000 */
[----:B------:R-:W-:Y:S04]  /*0190*/  LDS R7, [R3] ;  /* 0x0000000003077984 */ /* 0x000fe80000000800 */
[----:B------:R-:W0:Y:S02]  /*01a0*/  LDS R10, [R3+0x1000] ;  /* 0x00100000030a7984 */ /* 0x000e240000000800 */
[----:B0-----:R-:W-:-:S05]  /*01b0*/  IMAD.IADD R10, R7, 0x1, R10 ;  /* 0x00000001070a7824 */ /* 0x001fca00078e020a */
[----:B------:R0:W-:Y:S01]  /*01c0*/  STS [R3], R10 ;  /* 0x0000000a03007388 */ /* 0x0001e20000000800 */
[----:B------:R-:W-:Y:S06]  /*01d0*/  BAR.SYNC.DEFER_BLOCKING 0x0 ;  /* 0x0000000000007b1d */ /* 0x000fec0000010000 */
[----:B------:R-:W-:Y:S05]  /*01e0*/  @P0 EXIT ;  /* 0x000000000000094d */ /* 0x000fea0003800000 */
[----:B------:R-:W-:Y:S01]  /*01f0*/  LDS R4, [R3] ;  /* 0x0000000003047984 */ /* 0x000fe20000000800 */
[----:B------:R-:W-:-:S03]  /*0200*/  ISETP.GT.U32.AND P0, PT, R2, 0xff, PT ;  /* 0x000000ff0200780c */ /* 0x000fc60003f04070 */
[----:B------:R-:W1:Y:S02]  /*0210*/  LDS R5, [R3+0x800] ;  /* 0x0008000003057984 */ /* 0x000e640000000800 */
[----:B-1----:R-:W-:-:S05]  /*0220*/  IADD3 R4, PT, PT, R4, R5, RZ ;  /* 0x0000000504047210 */ /* 0x002fca0007ffe0ff */
[----:B------:R1:W-:Y:S01]  /*0230*/  STS [R3], R4 ;  /* 0x0000000403007388 */ /* 0x0003e20000000800 */
[----:B------:R-:W-:Y:S06]  /*0240*/  BAR.SYNC.DEFER_BLOCKING 0x0 ;  /* 0x0000000000007b1d */ /* 0x000fec0000010000 */
[----:B------:R-:W-:Y:S05]  /*0250*/  @P0 EXIT ;  /* 0x000000000000094d */ /* 0x000fea0003800000 */
[----:B-1----:R-:W-:Y:S01]  /*0260*/  LDS R4, [R3] ;  /* 0x0000000003047984 */ /* 0x002fe20000000800 */
[----:B------:R-:W-:-:S03]  /*0270*/  ISETP.GT.U32.AND P0, PT, R2, 0x7f, PT ;  /* 0x0000007f0200780c */ /* 0x000fc60003f04070 */
[----:B------:R-:W1:Y:S02]  /*0280*/  LDS R5, [R3+0x400] ;  /* 0x0004000003057984 */ /* 0x000e640000000800 */
[----:B-1----:R-:W-:-:S05]  /*0290*/  IMAD.IADD R4, R4, 0x1, R5 ;  /* 0x0000000104047824 */ /* 0x002fca00078e0205 */
        /* <DEDUP_REMOVED lines=46> */
[----:B------:R-:W-:-:S03]  /*0580*/  ISETP.NE.AND P0, PT, R2, RZ, PT ;  /* 0x000000ff0200720c */ /* 0x000fc60003f05270 */
[----:B------:R-:W1:Y:S02]  /*0590*/  LDS R5, [R3+0x8] ;  /* 0x0000080003057984 */ /* 0x000e640000000800 */
[----:B-1----:R-:W-:-:S05]  /*05a0*/  IADD3 R4, PT, PT, R4, R5, RZ ;  /* 0x0000000504047210 */ /* 0x002fca0007ffe0ff */
[----:B------:R1:W-:Y:S01]  /*05b0*/  STS [R3], R4 ;  /* 0x0000000403007388 */ /* 0x0003e20000000800 */
[----:B------:R-:W-:Y:S06]  /*05c0*/  BAR.SYNC.DEFER_BLOCKING 0x0 ;  /* 0x0000000000007b1d */ /* 0x000fec0000010000 */
[----:B------:R-:W-:Y:S05]  /*05d0*/  @P0 EXIT ;  /* 0x000000000000094d */ /* 0x000fea0003800000 */
[----:B------:R-:W-:Y:S01]  /*05e0*/  LDS R2, [R3] ;  /* 0x0000000003027984 */ /* 0x000fe20000000800 */
[----:B------:R-:W2:Y:S03]  /*05f0*/  LDC.64 R6, c[0x0][0x380] ;  /* 0x0000e000ff067b82 */ /* 0x000ea60000000a00 */
[----:B------:R-:W3:Y:S01]  /*0600*/  LDS R5, [UR4+0x4] ;  /* 0x00000404ff057984 */ /* 0x000ee20008000800 */
[----:B--2---:R-:W-:-:S04]  /*0610*/  IMAD.WIDE.U32 R6, R0, 0x8, R6 ;  /* 0x0000000800067825 */ /* 0x004fc800078e0006 */
[----:B---3--:R-:W-:-:S05]  /*0620*/  IMAD.IADD R2, R2, 0x1, R5 ;  /* 0x0000000102027824 */ /* 0x008fca00078e0205 */
[----:B------:R-:W-:Y:S04]  /*0630*/  STS [R3], R2 ;  /* 0x0000000203007388 */ /* 0x000fe80000000800 */
[----:B-1----:R-:W1:Y:S02]  /*0640*/  LDS R4, [UR4] ;  /* 0x00000004ff047984 */ /* 0x002e640008000800 */
[----:B-1----:R-:W-:-:S05]  /*0650*/  SHF.R.S32.HI R5, RZ, 0x1f, R4 ;  /* 0x0000001fff057819 */ /* 0x002fca0000011404 */
[----:B------:R-:W-:Y:S01]  /*0660*/  STG.E.64 desc[UR6][R6.64], R4 ;  /* 0x0000000406007986 */ /* 0x000fe2000c101b06 */
[----:B------:R-:W-:Y:S05]  /*0670*/  EXIT ;  /* 0x000000000000794d */ /* 0x000fea0003800000 */
.L_x_1:
        /* <DEDUP_REMOVED lines=16> */
.L_x_3:


//--------------------- .nv.shared.reserved.0     --------------------------
	.section	.nv.shared.reserved.0,"aw",@nobits
	.weak		__nv_reservedSMEM_offset_0_alias
	.size		__nv_reservedSMEM_offset_0_alias, 0, 64
	.other		__nv_reservedSMEM_offset_0_alias,@"STO_CUDA_RESERVED_SHARED STV_DEFAULT"
__nv_reservedSMEM_offset_0_alias:
	.zero		0
	.zero		64


//--------------------- .nv.shared._Z6reducePmS_j --------------------------
	.section	.nv.shared._Z6reducePmS_j,"aw",@nobits
	.sectionflags	@""
	.align	4
.nv.shared._Z6reducePmS_j:
	.zero		9216


//--------------------- .nv.constant0._Z13u64_sum_bytesPmj --------------------------
	.section	.nv.constant0._Z13u64_sum_bytesPmj,"a",@progbits
	.sectionflags	@""
	.align	4
.nv.constant0._Z13u64_sum_bytesPmj:
	.zero		908


//--------------------- .nv.constant0._Z6reducePmS_j --------------------------
	.section	.nv.constant0._Z6reducePmS_j,"a",@progbits
	.sectionflags	@""
	.align	4
.nv.constant0._Z6reducePmS_j:
	.zero		916


//--------------------- SYMBOLS --------------------------

	.type		.nv.reservedSmem.offset0,@object
	.size		.nv.reservedSmem.offset0,0x4
	.type		.nv.reservedSmem.cap,@object
	.size		.nv.reservedSmem.cap,0x4
